//
// Generated by NVIDIA NVVM Compiler
//
// Compiler Build ID: CL-36424714
// Cuda compilation tools, release 13.0, V13.0.88
// Based on NVVM 20.0.0
//

.version 9.0
.target sm_100
.address_size 64

	// .globl	_Z15hierarchy_printPiS_

.visible .entry _Z15hierarchy_printPiS_(
	.param .u64 .ptr .align 1 _Z15hierarchy_printPiS__param_0,
	.param .u64 .ptr .align 1 _Z15hierarchy_printPiS__param_1
)
{
	.reg .b32 	%r<7>;
	.reg .b64 	%rd<9>;

	ld.param.u64 	%rd1, [_Z15hierarchy_printPiS__param_0];
	ld.param.u64 	%rd2, [_Z15hierarchy_printPiS__param_1];
	cvta.to.global.u64 	%rd3, %rd2;
	cvta.to.global.u64 	%rd4, %rd1;
	mov.u32 	%r1, %tid.x;
	mov.u32 	%r2, %ctaid.x;
	shr.u32 	%r3, %r1, 5;
	mov.u32 	%r4, %ntid.x;
	mad.lo.s32 	%r5, %r2, %r4, %r1;
	mul.wide.s32 	%rd5, %r5, 4;
	add.s64 	%rd6, %rd4, %rd5;
	st.global.u32 	[%rd6], %r3;
	shr.u32 	%r6, %r4, 5;
	mul.wide.u32 	%rd7, %r2, 4;
	add.s64 	%rd8, %rd3, %rd7;
	st.global.u32 	[%rd8], %r6;
	ret;

}


// ===== COMPILED SASS (sm_100) =====

	.target	sm_100

	.elftype	@"ET_EXEC"


//--------------------- .note.nv.tkinfo           --------------------------
	.section	.note.nv.tkinfo,"",@"SHT_NOTE"
	.sectionflags	@"SHF_NOTE_NV_TKINFO"
	.tkinfo
        /*0018*/ 	.word	0x00000002
        /*0030*/ 	.string	""
        /*0030*/ 	.string	"ptxas"
        /*0030*/ 	.string	"Cuda compilation tools, release 13.0, V13.0.88"
        /*0030*/ 	.string	"Build cuda_13.0.r13.0/compiler.36424714_0"
        /*0030*/ 	.string	"-arch sm_100 -m 64 "



//--------------------- .note.nv.cuinfo           --------------------------
	.section	.note.nv.cuinfo,"",@"SHT_NOTE"
	.sectionflags	@"SHF_NOTE_NV_CUINFO"
        /*0018*/ 	.short	0x0002
        /*001a*/ 	.short	0x0064
        /*001c*/ 	.short	0x0082
	.zero		2


//--------------------- .nv.info                  --------------------------
	.section	.nv.info,"",@"SHT_CUDA_INFO"
	.align	4


	//----- nvinfo : EIATTR_REGCOUNT
	.align		4
        /*0000*/ 	.byte	0x04, 0x2f
        /*0002*/ 	.short	(.L_1 - .L_0)
	.align		4
.L_0:
        /*0004*/ 	.word	index@(_Z15hierarchy_printPiS_)
        /*0008*/ 	.word	0x0000000c


	//----- nvinfo : EIATTR_FRAME_SIZE
	.align		4
.L_1:
        /*000c*/ 	.byte	0x04, 0x11
        /*000e*/ 	.short	(.L_3 - .L_2)
	.align		4
.L_2:
        /*0010*/ 	.word	index@(_Z15hierarchy_printPiS_)
        /*0014*/ 	.word	0x00000000


	//----- nvinfo : EIATTR_MIN_STACK_SIZE
	.align		4
.L_3:
        /*0018*/ 	.byte	0x04, 0x12
        /*001a*/ 	.short	(.L_5 - .L_4)
	.align		4
.L_4:
        /*001c*/ 	.word	index@(_Z15hierarchy_printPiS_)
        /*0020*/ 	.word	0x00000000
.L_5:


//--------------------- .nv.compat                --------------------------
	.section	.nv.compat,"",@"SHT_CUDA_COMPAT_INFO"
	.align	4
        /*0000*/ 	.byte	0x02, 0x09, 0x00, 0x00, 0x02, 0x02, 0x01, 0x00, 0x02, 0x05, 0x05, 0x00, 0x03, 0x07, 0x01, 0x01
        /*0010*/ 	.byte	0x02, 0x03, 0x00, 0x00, 0x02, 0x06, 0x01, 0x00, 0x04, 0x0b, 0x08, 0x00, 0x09, 0x00, 0x00, 0x00
        /*0020*/ 	.byte	0x00, 0x00, 0x00, 0x00


//--------------------- .nv.info._Z15hierarchy_printPiS_ --------------------------
	.section	.nv.info._Z15hierarchy_printPiS_,"",@"SHT_CUDA_INFO"
	.sectionflags	@""
	.align	4


	//----- nvinfo : EIATTR_CUDA_API_VERSION
	.align		4
        /*0000*/ 	.byte	0x04, 0x37
        /*0002*/ 	.short	(.L_7 - .L_6)
.L_6:
        /*0004*/ 	.word	0x00000082


	//----- nvinfo : EIATTR_KPARAM_INFO
	.align		4
.L_7:
        /*0008*/ 	.byte	0x04, 0x17
        /*000a*/ 	.short	(.L_9 - .L_8)
.L_8:
        /*000c*/ 	.word	0x00000000
        /*0010*/ 	.short	0x0001
        /*0012*/ 	.short	0x0008
        /*0014*/ 	.byte	0x00, 0xf5, 0x21, 0x00


	//----- nvinfo : EIATTR_KPARAM_INFO
	.align		4
.L_9:
        /*0018*/ 	.byte	0x04, 0x17
        /*001a*/ 	.short	(.L_11 - .L_10)
.L_10:
        /*001c*/ 	.word	0x00000000
        /*0020*/ 	.short	0x0000
        /*0022*/ 	.short	0x0000
        /*0024*/ 	.byte	0x00, 0xf5, 0x21, 0x00


	//----- nvinfo : EIATTR_SPARSE_MMA_MASK
	.align		4
.L_11:
        /*0028*/ 	.byte	0x03, 0x50
        /*002a*/ 	.short	0x0000


	//----- nvinfo : EIATTR_MAXREG_COUNT
	.align		4
        /*002c*/ 	.byte	0x03, 0x1b
        /*002e*/ 	.short	0x00ff


	//----- nvinfo : EIATTR_MERCURY_ISA_VERSION
	.align		4
        /*0030*/ 	.byte	0x03, 0x5f
        /*0032*/ 	.short	0x0101


	//----- nvinfo : EIATTR_VRC_CTA_INIT_COUNT
	.align		4
        /*0034*/ 	.byte	0x02, 0x4a
	.zero		1
	.zero		1


	//----- nvinfo : EIATTR_EXIT_INSTR_OFFSETS
	.align		4
        /*0038*/ 	.byte	0x04, 0x1c
        /*003a*/ 	.short	(.L_13 - .L_12)


	//   ....[0]....
.L_12:
        /*003c*/ 	.word	0x000000e0


	//----- nvinfo : EIATTR_CBANK_PARAM_SIZE
	.align		4
.L_13:
        /*0040*/ 	.byte	0x03, 0x19
        /*0042*/ 	.short	0x0010


	//----- nvinfo : EIATTR_PARAM_CBANK
	.align		4
        /*0044*/ 	.byte	0x04, 0x0a
        /*0046*/ 	.short	(.L_15 - .L_14)
	.align		4
.L_14:
        /*0048*/ 	.word	index@(.nv.constant0._Z15hierarchy_printPiS_)
        /*004c*/ 	.short	0x0380
        /*004e*/ 	.short	0x0010


	//----- nvinfo : EIATTR_SW_WAR
	.align		4
.L_15:
        /*0050*/ 	.byte	0x04, 0x36
        /*0052*/ 	.short	(.L_17 - .L_16)
.L_16:
        /*0054*/ 	.word	0x00000008
.L_17:


//--------------------- .nv.callgraph             --------------------------
	.section	.nv.callgraph,"",@"SHT_CUDA_CALLGRAPH"
	.align	4
	.sectionentsize	8
	.align		4
        /*0000*/ 	.word	0x00000000
	.align		4
        /*0004*/ 	.word	0xffffffff
	.align		4
        /*0008*/ 	.word	0x00000000
	.align		4
        /*000c*/ 	.word	0xfffffffe
	.align		4
        /*0010*/ 	.word	0x00000000
	.align		4
        /*0014*/ 	.word	0xfffffffd
	.align		4
        /*0018*/ 	.word	0x00000000
	.align		4
        /*001c*/ 	.word	0xfffffffc


//--------------------- .text._Z15hierarchy_printPiS_ --------------------------
	.section	.text._Z15hierarchy_printPiS_,"ax",@progbits
	.align	128
        .global         _Z15hierarchy_printPiS_
        .type           _Z15hierarchy_printPiS_,@function
        .size           _Z15hierarchy_printPiS_,(.L_x_1 - _Z15hierarchy_printPiS_)
        .other          _Z15hierarchy_printPiS_,@"STO_CUDA_ENTRY STV_DEFAULT"
_Z15hierarchy_printPiS_:
.text._Z15hierarchy_printPiS_:
[----:B------:R-:W-:Y:S01]  /*0000*/  LDC R1, c[0x0][0x37c] ;  /* 0x0000df00ff017b82 */ /* 0x000fe20000000800 */
[----:B------:R-:W0:Y:S07]  /*0010*/  S2R R0, SR_TID.X ;  /* 0x0000000000007919 */ /* 0x000e2e0000002100 */
[----:B------:R-:W0:Y:S01]  /*0020*/  LDC R6, c[0x0][0x360] ;  /* 0x0000d800ff067b82 */ /* 0x000e220000000800 */
[----:B------:R-:W1:Y:S01]  /*0030*/  LDCU.64 UR4, c[0x0][0x358] ;  /* 0x00006b00ff0477ac */ /* 0x000e620008000a00 */
[----:B------:R-:W0:Y:S06]  /*0040*/  S2R R9, SR_CTAID.X ;  /* 0x0000000000097919 */ /* 0x000e2c0000002500 */
[----:B------:R-:W2:Y:S08]  /*0050*/  LDC.64 R2, c[0x0][0x380] ;  /* 0x0000e000ff027b82 */ /* 0x000eb00000000a00 */
[----:B------:R-:W3:Y:S01]  /*0060*/  LDC.64 R4, c[0x0][0x388] ;  /* 0x0000e200ff047b82 */ /* 0x000ee20000000a00 */
[----:B0-----:R-:W-:-:S04]  /*0070*/  IMAD R7, R9, R6, R0 ;  /* 0x0000000609077224 */ /* 0x001fc800078e0200 */
[----:B--2---:R-:W-:Y:S01]  /*0080*/  IMAD.WIDE R2, R7, 0x4, R2 ;  /* 0x0000000407027825 */ /* 0x004fe200078e0202 */
[----:B------:R-:W-:-:S03]  /*0090*/  SHF.R.U32.HI R7, RZ, 0x5, R0 ;  /* 0x00000005ff077819 */ /* 0x000fc60000011600 */
[----:B---3--:R-:W-:Y:S01]  /*00a0*/  IMAD.WIDE.U32 R4, R9, 0x4, R4 ;  /* 0x0000000409047825 */ /* 0x008fe200078e0004 */
[----:B------:R-:W-:Y:S01]  /*00b0*/  SHF.R.U32.HI R9, RZ, 0x5, R6 ;  /* 0x00000005ff097819 */ /* 0x000fe20000011606 */
[----:B-1----:R-:W-:Y:S04]  /*00c0*/  STG.E desc[UR4][R2.64], R7 ;  /* 0x0000000702007986 */ /* 0x002fe8000c101904 */
[----:B------:R-:W-:Y:S01]  /*00d0*/  STG.E desc[UR4][R4.64], R9 ;  /* 0x0000000904007986 */ /* 0x000fe2000c101904 */
[----:B------:R-:W-:Y:S05]  /*00e0*/  EXIT ;  /* 0x000000000000794d */ /* 0x000fea0003800000 */
.L_x_0:
[----:B------:R-:W-:-:S00]  /*00f0*/  BRA `(.L_x_0) ;  /* 0xfffffffc00fc7947 */ /* 0x000fc0000383ffff */
[----:B------:R-:W-:-:S00]  /*0100*/  NOP ;  /* 0x0000000000007918 */ /* 0x000fc00000000000 */
[----:B------:R-:W-:-:S00]  /*0110*/  NOP ;  /* 0x0000000000007918 */ /* 0x000fc00000000000 */
[----:B------:R-:W-:-:S00]  /*0120*/  NOP ;  /* 0x0000000000007918 */ /* 0x000fc00000000000 */
[----:B------:R-:W-:-:S00]  /*0130*/  NOP ;  /* 0x0000000000007918 */ /* 0x000fc00000000000 */
[----:B------:R-:W-:-:S00]  /*0140*/  NOP ;  /* 0x0000000000007918 */ /* 0x000fc00000000000 */
[----:B------:R-:W-:-:S00]  /*0150*/  NOP ;  /* 0x0000000000007918 */ /* 0x000fc00000000000 */
[----:B------:R-:W-:-:S00]  /*0160*/  NOP ;  /* 0x0000000000007918 */ /* 0x000fc00000000000 */
[----:B------:R-:W-:-:S00]  /*0170*/  NOP ;  /* 0x0000000000007918 */ /* 0x000fc00000000000 */
.L_x_1:


//--------------------- .nv.shared.reserved.0     --------------------------
	.section	.nv.shared.reserved.0,"aw",@nobits
	.weak		__nv_reservedSMEM_offset_0_alias
	.size		__nv_reservedSMEM_offset_0_alias, 0, 64
	.other		__nv_reservedSMEM_offset_0_alias,@"STO_CUDA_RESERVED_SHARED STV_DEFAULT"
__nv_reservedSMEM_offset_0_alias:
	.zero		0
	.zero		64


//--------------------- .nv.constant0._Z15hierarchy_printPiS_ --------------------------
	.section	.nv.constant0._Z15hierarchy_printPiS_,"a",@progbits
	.sectionflags	@""
	.align	4
.nv.constant0._Z15hierarchy_printPiS_:
	.zero		912


//--------------------- SYMBOLS --------------------------

	.type		.nv.reservedSmem.offset0,@object
	.size		.nv.reservedSmem.offset0,0x4
